	.headerflags	@"EF_CUDA_TEXMODE_UNIFIED EF_CUDA_64BIT_ADDRESS EF_CUDA_ACCELERATORS EF_CUDA_SM90 EF_CUDA_VIRTUAL_SM(EF_CUDA_SM90)"
	.elftype	@"ET_EXEC"


//--------------------- .nv.info                  --------------------------
	.section	.nv.info,"",@"SHT_CUDA_INFO"
	.align	4


	//----- nvinfo : EIATTR_REGCOUNT
	.align		4
        /*0000*/ 	.byte	0x04, 0x2f
        /*0002*/ 	.short	(.L_1 - .L_0)
	.align		4
.L_0:
        /*0004*/ 	.word	index@(triton_poi_fused_cat_3)
        /*0008*/ 	.word	0x00000018


	//----- nvinfo : EIATTR_MIN_STACK_SIZE
	.align		4
.L_1:
        /*000c*/ 	.byte	0x04, 0x12
        /*000e*/ 	.short	(.L_3 - .L_2)
	.align		4
.L_2:
        /*0010*/ 	.word	index@(triton_poi_fused_cat_3)
        /*0014*/ 	.word	0x00000000


	//----- nvinfo : EIATTR_FRAME_SIZE
	.align		4
.L_3:
        /*0018*/ 	.byte	0x04, 0x11
        /*001a*/ 	.short	(.L_5 - .L_4)
	.align		4
.L_4:
        /*001c*/ 	.word	index@(triton_poi_fused_cat_3)
        /*0020*/ 	.word	0x00000000


	//----- nvinfo : EIATTR_MIN_STACK_SIZE
	.align		4
.L_5:
        /*0024*/ 	.byte	0x04, 0x12
        /*0026*/ 	.short	(.L_7 - .L_6)
	.align		4
.L_6:
        /*0028*/ 	.word	index@(triton_poi_fused_cat_3)
        /*002c*/ 	.word	0x00000000
.L_7:


//--------------------- .nv.info.triton_poi_fused_cat_3 --------------------------
	.section	.nv.info.triton_poi_fused_cat_3,"",@"SHT_CUDA_INFO"
	.sectionflags	@""
	.align	4


	//----- nvinfo : EIATTR_CUDA_API_VERSION
	.align		4
        /*0000*/ 	.byte	0x04, 0x37
        /*0002*/ 	.short	(.L_9 - .L_8)
.L_8:
        /*0004*/ 	.word	0x0000007c


	//----- nvinfo : EIATTR_KPARAM_INFO
	.align		4
.L_9:
        /*0008*/ 	.byte	0x04, 0x17
        /*000a*/ 	.short	(.L_11 - .L_10)
.L_10:
        /*000c*/ 	.word	0x00000000
        /*0010*/ 	.short	0x0003
        /*0012*/ 	.short	0x0018
        /*0014*/ 	.byte	0x00, 0xf0, 0x11, 0x00


	//----- nvinfo : EIATTR_KPARAM_INFO
	.align		4
.L_11:
        /*0018*/ 	.byte	0x04, 0x17
        /*001a*/ 	.short	(.L_13 - .L_12)
.L_12:
        /*001c*/ 	.word	0x00000000
        /*0020*/ 	.short	0x0002
        /*0022*/ 	.short	0x0010
        /*0024*/ 	.byte	0x00, 0xf4, 0x21, 0x00


	//----- nvinfo : EIATTR_KPARAM_INFO
	.align		4
.L_13:
        /*0028*/ 	.byte	0x04, 0x17
        /*002a*/ 	.short	(.L_15 - .L_14)
.L_14:
        /*002c*/ 	.word	0x00000000
        /*0030*/ 	.short	0x0001
        /*0032*/ 	.short	0x0008
        /*0034*/ 	.byte	0x00, 0xf4, 0x21, 0x00


	//----- nvinfo : EIATTR_KPARAM_INFO
	.align		4
.L_15:
        /*0038*/ 	.byte	0x04, 0x17
        /*003a*/ 	.short	(.L_17 - .L_16)
.L_16:
        /*003c*/ 	.word	0x00000000
        /*0040*/ 	.short	0x0000
        /*0042*/ 	.short	0x0000
        /*0044*/ 	.byte	0x00, 0xf4, 0x21, 0x00


	//----- nvinfo : EIATTR_SPARSE_MMA_MASK
	.align		4
.L_17:
        /*0048*/ 	.byte	0x03, 0x50
        /*004a*/ 	.short	0x0000


	//----- nvinfo : EIATTR_MAXREG_COUNT
	.align		4
        /*004c*/ 	.byte	0x03, 0x1b
        /*004e*/ 	.short	0x00ff


	//----- nvinfo : EIATTR_EXIT_INSTR_OFFSETS
	.align		4
        /*0050*/ 	.byte	0x04, 0x1c
        /*0052*/ 	.short	(.L_19 - .L_18)


	//   ....[0]....
.L_18:
        /*0054*/ 	.word	0x000005d0


	//   ....[1]....
        /*0058*/ 	.word	0x000005f0


	//----- nvinfo : EIATTR_REQNTID
	.align		4
.L_19:
        /*005c*/ 	.byte	0x04, 0x10
        /*005e*/ 	.short	(.L_21 - .L_20)
.L_20:
        /*0060*/ 	.word	0x00000020
        /*0064*/ 	.word	0x00000001
        /*0068*/ 	.word	0x00000001


	//----- nvinfo : EIATTR_CBANK_PARAM_SIZE
	.align		4
.L_21:
        /*006c*/ 	.byte	0x03, 0x19
        /*006e*/ 	.short	0x001c


	//----- nvinfo : EIATTR_PARAM_CBANK
	.align		4
        /*0070*/ 	.byte	0x04, 0x0a
        /*0072*/ 	.short	(.L_23 - .L_22)
	.align		4
.L_22:
        /*0074*/ 	.word	index@(.nv.constant0.triton_poi_fused_cat_3)
        /*0078*/ 	.short	0x0210
        /*007a*/ 	.short	0x001c


	//----- nvinfo : EIATTR_SW_WAR
	.align		4
.L_23:
        /*007c*/ 	.byte	0x04, 0x36
        /*007e*/ 	.short	(.L_25 - .L_24)
.L_24:
        /*0080*/ 	.word	0x00000008
.L_25:


//--------------------- .nv.callgraph             --------------------------
	.section	.nv.callgraph,"",@"SHT_CUDA_CALLGRAPH"
	.align	4
	.sectionentsize	8
	.align		4
        /*0000*/ 	.word	0x00000000
	.align		4
        /*0004*/ 	.word	0xffffffff
	.align		4
        /*0008*/ 	.word	0x00000000
	.align		4
        /*000c*/ 	.word	0xfffffffe
	.align		4
        /*0010*/ 	.word	0x00000000
	.align		4
        /*0014*/ 	.word	0xfffffffd
	.align		4
        /*0018*/ 	.word	0x00000000
	.align		4
        /*001c*/ 	.word	0xfffffffc


//--------------------- .text.triton_poi_fused_cat_3 --------------------------
	.section	.text.triton_poi_fused_cat_3,"ax",@progbits
	.align	128
        .global         triton_poi_fused_cat_3
        .type           triton_poi_fused_cat_3,@function
        .size           triton_poi_fused_cat_3,(.L_x_1 - triton_poi_fused_cat_3)
        .other          triton_poi_fused_cat_3,@"STO_CUDA_ENTRY STV_DEFAULT"
triton_poi_fused_cat_3:
.text.triton_poi_fused_cat_3:
[----:B------:R-:W0:Y:S02]  /*0000*/  LDC R1, c[0x0][0x28] ;  /* 0x00000a00ff017b82 */ /* 0x000e240000000800 */
[----:B------:R-:W1:Y:S01]  /*0010*/  S2R R7, SR_TID.X ;  /* 0x0000000000077919 */ /* 0x000e620000002100 */
[----:B------:R-:W2:Y:S01]  /*0020*/  LDC.64 R2, c[0x0][0x210] ;  /* 0x00008400ff027b82 */ /* 0x000ea20000000a00 */
[----:B------:R-:W-:Y:S01]  /*0030*/  IMAD.MOV.U32 R12, RZ, RZ, RZ ;  /* 0x000000ffff0c7224 */ /* 0x000fe200078e00ff */
[----:B------:R-:W-:Y:S01]  /*0040*/  ULDC.64 UR4, c[0x0][0x208] ;  /* 0x0000820000047ab9 */ /* 0x000fe20000000a00 */
[----:B------:R-:W3:Y:S05]  /*0050*/  S2R R13, SR_CTAID.X ;  /* 0x00000000000d7919 */ /* 0x000eea0000002500 */
[----:B------:R-:W4:Y:S01]  /*0060*/  LDC.64 R4, c[0x0][0x218] ;  /* 0x00008600ff047b82 */ /* 0x000f220000000a00 */
[----:B-1----:R-:W-:-:S02]  /*0070*/  IMAD.SHL.U32 R7, R7, 0x2, RZ ;  /* 0x0000000207077824 */ /* 0x002fc400078e00ff */
[----:B---3--:R-:W-:-:S05]  /*0080*/  IMAD.SHL.U32 R0, R13, 0x40, RZ ;  /* 0x000000400d007824 */ /* 0x008fca00078e00ff */
[----:B------:R-:W-:-:S04]  /*0090*/  LOP3.LUT R9, R0, 0x3e, R7, 0xf8, !PT ;  /* 0x0000003e00097812 */ /* 0x000fc800078ef807 */
[----:B------:R-:W-:-:S04]  /*00a0*/  SHF.R.S32.HI R6, RZ, 0x1f, R9 ;  /* 0x0000001fff067819 */ /* 0x000fc80000011409 */
[----:B------:R-:W-:-:S04]  /*00b0*/  LEA.HI R6, R6, R9, RZ, 0x2 ;  /* 0x0000000906067211 */ /* 0x000fc800078f10ff */
[----:B------:R-:W-:Y:S02]  /*00c0*/  LOP3.LUT R8, R6, 0xfffffffc, RZ, 0xc0, !PT ;  /* 0xfffffffc06087812 */ /* 0x000fe400078ec0ff */
[----:B------:R-:W-:Y:S01]  /*00d0*/  SHF.R.S32.HI R11, RZ, 0x2, R6 ;  /* 0x00000002ff0b7819 */ /* 0x000fe20000011406 */
[----:B------:R-:W-:Y:S02]  /*00e0*/  IMAD.MOV.U32 R6, RZ, RZ, RZ ;  /* 0x000000ffff067224 */ /* 0x000fe400078e00ff */
[----:B------:R-:W-:Y:S02]  /*00f0*/  IMAD.IADD R8, R9, 0x1, -R8 ;  /* 0x0000000109087824 */ /* 0x000fe400078e0a08 */
[----:B--2---:R-:W-:-:S03]  /*0100*/  IMAD.WIDE R2, R11, 0x4, R2 ;  /* 0x000000040b027825 */ /* 0x004fc600078e0202 */
[C---:B------:R-:W-:Y:S01]  /*0110*/  ISETP.GT.AND P2, PT, R8.reuse, 0x2, PT ;  /* 0x000000020800780c */ /* 0x040fe20003f44270 */
[----:B----4-:R-:W-:Y:S01]  /*0120*/  IMAD.WIDE R4, R11, 0x4, R4 ;  /* 0x000000040b047825 */ /* 0x010fe200078e0204 */
[----:B------:R-:W-:Y:S02]  /*0130*/  ISETP.NE.AND P3, PT, R8, 0x2, PT ;  /* 0x000000020800780c */ /* 0x000fe40003f65270 */
[----:B------:R-:W-:Y:S02]  /*0140*/  CS2R R10, SRZ ;  /* 0x00000000000a7805 */ /* 0x000fe4000001ff00 */
[C---:B------:R-:W-:Y:S02]  /*0150*/  ISETP.LT.AND P1, PT, R9.reuse, 0x40, P2 ;  /* 0x000000400900780c */ /* 0x040fe40001721270 */
[----:B------:R-:W-:-:S11]  /*0160*/  ISETP.LT.AND P0, PT, R9, 0x40, !P3 ;  /* 0x000000400900780c */ /* 0x000fd60005f01270 */
[----:B------:R-:W2:Y:S04]  /*0170*/  @P1 LDG.E.EL R11, desc[UR4][R2.64+0xc0] ;  /* 0x0000c004020b1981 */ /* 0x000ea8000c2e1900 */
[----:B------:R-:W3:Y:S04]  /*0180*/  @P1 LDG.E.EL R12, desc[UR4][R4.64+0xc0] ;  /* 0x0000c004040c1981 */ /* 0x000ee8000c2e1900 */
[----:B------:R-:W4:Y:S04]  /*0190*/  @P0 LDG.E.EL R6, desc[UR4][R2.64+0x80] ;  /* 0x0000800402060981 */ /* 0x000f28000c2e1900 */
[----:B------:R-:W5:Y:S01]  /*01a0*/  @P0 LDG.E.EL R10, desc[UR4][R4.64+0x80] ;  /* 0x00008004040a0981 */ /* 0x000f62000c2e1900 */
[----:B------:R-:W-:-:S02]  /*01b0*/  SHF.R.S32.HI R13, RZ, 0x19, R13 ;  /* 0x00000019ff0d7819 */ /* 0x000fc4000001140d */
[----:B------:R-:W-:Y:S02]  /*01c0*/  LOP3.LUT R0, R0, 0x2, R7, 0xf8, !PT ;  /* 0x0000000200007812 */ /* 0x000fe400078ef807 */
[----:B------:R-:W-:Y:S02]  /*01d0*/  SGXT R7, R13, 0x1 ;  /* 0x000000010d07781a */ /* 0x000fe40000000200 */
[----:B------:R-:W-:-:S04]  /*01e0*/  LOP3.LUT R0, R0, 0x1, RZ, 0xfc, !PT ;  /* 0x0000000100007812 */ /* 0x000fc800078efcff */
[----:B------:R-:W-:-:S04]  /*01f0*/  LEA.HI R7, R7, R0, RZ, 0x2 ;  /* 0x0000000007077211 */ /* 0x000fc800078f10ff */
[----:B------:R-:W-:-:S05]  /*0200*/  LOP3.LUT R7, R7, 0xffffffc4, RZ, 0xc0, !PT ;  /* 0xffffffc407077812 */ /* 0x000fca00078ec0ff */
[----:B------:R-:W-:Y:S01]  /*0210*/  IMAD.IADD R7, R0, 0x1, -R7 ;  /* 0x0000000100077824 */ /* 0x000fe200078e0a07 */
[----:B------:R-:W-:-:S04]  /*0220*/  ISETP.GE.AND P4, PT, R8, 0x1, PT ;  /* 0x000000010800780c */ /* 0x000fc80003f86270 */
[----:B------:R-:W-:Y:S02]  /*0230*/  ISETP.LT.AND P5, PT, R9, 0x40, !P4 ;  /* 0x000000400900780c */ /* 0x000fe400067a1270 */
[----:B--2---:R-:W-:Y:S02]  /*0240*/  SEL R0, R11, RZ, P1 ;  /* 0x000000ff0b007207 */ /* 0x004fe40000800000 */
[----:B---3--:R-:W-:Y:S02]  /*0250*/  SEL R11, R12, RZ, P1 ;  /* 0x000000ff0c0b7207 */ /* 0x008fe40000800000 */
[----:B------:R-:W-:Y:S02]  /*0260*/  ISETP.GE.AND P1, PT, R7, 0x3, PT ;  /* 0x000000030700780c */ /* 0x000fe40003f26270 */
[----:B----4-:R-:W-:Y:S02]  /*0270*/  SEL R6, R6, RZ, P0 ;  /* 0x000000ff06067207 */ /* 0x010fe40000000000 */
[----:B-----5:R-:W-:-:S02]  /*0280*/  SEL R13, R10, RZ, P0 ;  /* 0x000000ff0a0d7207 */ /* 0x020fc40000000000 */
[----:B------:R-:W-:Y:S01]  /*0290*/  ISETP.GE.AND P0, PT, R8, 0x2, PT ;  /* 0x000000020800780c */ /* 0x000fe20003f06270 */
[----:B------:R-:W-:Y:S01]  /*02a0*/  FADD R0, R0, R11 ;  /* 0x0000000b00007221 */ /* 0x000fe20000000000 */
[----:B------:R-:W-:Y:S02]  /*02b0*/  ISETP.GT.AND P1, PT, R8, 0x1, !P1 ;  /* 0x000000010800780c */ /* 0x000fe40004f24270 */
[----:B------:R-:W-:Y:S01]  /*02c0*/  ISETP.GT.AND P0, PT, R7, RZ, !P0 ;  /* 0x000000ff0700720c */ /* 0x000fe20004704270 */
[----:B------:R-:W-:Y:S01]  /*02d0*/  FADD R13, R6, R13 ;  /* 0x0000000d060d7221 */ /* 0x000fe20000000000 */
[----:B------:R-:W-:Y:S02]  /*02e0*/  @P3 FSEL R13, R0, RZ, P2 ;  /* 0x000000ff000d3208 */ /* 0x000fe40001000000 */
[C---:B------:R-:W-:Y:S02]  /*02f0*/  ISETP.LT.AND P6, PT, R9.reuse, 0x40, P0 ;  /* 0x000000400900780c */ /* 0x040fe400007c1270 */
[----:B------:R-:W-:Y:S01]  /*0300*/  ISETP.LT.AND P3, PT, R9, 0x40, P1 ;  /* 0x000000400900780c */ /* 0x000fe20000f61270 */
[----:B------:R-:W-:-:S02]  /*0310*/  IMAD.MOV.U32 R0, RZ, RZ, RZ ;  /* 0x000000ffff007224 */ /* 0x000fc400078e00ff */
[----:B------:R-:W-:Y:S01]  /*0320*/  IMAD.MOV.U32 R6, RZ, RZ, RZ ;  /* 0x000000ffff067224 */ /* 0x000fe200078e00ff */
[----:B------:R-:W-:Y:S01]  /*0330*/  CS2R R10, SRZ ;  /* 0x00000000000a7805 */ /* 0x000fe2000001ff00 */
[----:B------:R-:W-:Y:S02]  /*0340*/  IMAD.MOV.U32 R8, RZ, RZ, RZ ;  /* 0x000000ffff087224 */ /* 0x000fe400078e00ff */
[----:B------:R-:W-:Y:S01]  /*0350*/  IMAD.MOV.U32 R12, RZ, RZ, RZ ;  /* 0x000000ffff0c7224 */ /* 0x000fe200078e00ff */
[----:B------:R-:W2:Y:S04]  /*0360*/  @P5 LDG.E.EL R0, desc[UR4][R2.64] ;  /* 0x0000000402005981 */ /* 0x000ea8000c2e1900 */
[----:B------:R-:W3:Y:S04]  /*0370*/  @P5 LDG.E.EL R6, desc[UR4][R4.64] ;  /* 0x0000000404065981 */ /* 0x000ee8000c2e1900 */
[----:B------:R-:W4:Y:S04]  /*0380*/  @P6 LDG.E.EL R8, desc[UR4][R2.64+0x40] ;  /* 0x0000400402086981 */ /* 0x000f28000c2e1900 */
[----:B------:R-:W5:Y:S04]  /*0390*/  @P6 LDG.E.EL R10, desc[UR4][R4.64+0x40] ;  /* 0x00004004040a6981 */ /* 0x000f68000c2e1900 */
[----:B------:R-:W5:Y:S04]  /*03a0*/  @P3 LDG.E.EL R11, desc[UR4][R2.64+0x80] ;  /* 0x00008004020b3981 */ /* 0x000f68000c2e1900 */
[----:B------:R-:W5:Y:S01]  /*03b0*/  @P3 LDG.E.EL R12, desc[UR4][R4.64+0x80] ;  /* 0x00008004040c3981 */ /* 0x000f62000c2e1900 */
[----:B------:R-:W-:Y:S01]  /*03c0*/  ISETP.GT.AND P2, PT, R7, 0x2, PT ;  /* 0x000000020700780c */ /* 0x000fe20003f44270 */
[----:B------:R-:W-:Y:S01]  /*03d0*/  IMAD.MOV.U32 R14, RZ, RZ, RZ ;  /* 0x000000ffff0e7224 */ /* 0x000fe200078e00ff */
[----:B--2---:R-:W-:-:S02]  /*03e0*/  SEL R15, R0, RZ, P5 ;  /* 0x000000ff000f7207 */ /* 0x004fc40002800000 */
[----:B---3--:R-:W-:Y:S02]  /*03f0*/  SEL R16, R6, RZ, P5 ;  /* 0x000000ff06107207 */ /* 0x008fe40002800000 */
[----:B------:R-:W-:Y:S02]  /*0400*/  ISETP.GE.AND P5, PT, R7, 0x1, PT ;  /* 0x000000010700780c */ /* 0x000fe40003fa6270 */
[----:B----4-:R-:W-:Y:S02]  /*0410*/  SEL R17, R8, RZ, P6 ;  /* 0x000000ff08117207 */ /* 0x010fe40003000000 */
[----:B-----5:R-:W-:Y:S02]  /*0420*/  SEL R10, R10, RZ, P6 ;  /* 0x000000ff0a0a7207 */ /* 0x020fe40003000000 */
[----:B------:R-:W-:Y:S02]  /*0430*/  SEL R19, R11, RZ, P3 ;  /* 0x000000ff0b137207 */ /* 0x000fe40001800000 */
[----:B------:R-:W-:Y:S01]  /*0440*/  SEL R12, R12, RZ, P3 ;  /* 0x000000ff0c0c7207 */ /* 0x000fe20001800000 */
[----:B------:R-:W-:Y:S01]  /*0450*/  IMAD.MOV.U32 R0, RZ, RZ, RZ ;  /* 0x000000ffff007224 */ /* 0x000fe200078e00ff */
[C---:B------:R-:W-:Y:S01]  /*0460*/  ISETP.LT.AND P6, PT, R9.reuse, 0x40, P2 ;  /* 0x000000400900780c */ /* 0x040fe200017c1270 */
[----:B------:R-:W1:Y:S01]  /*0470*/  LDC.64 R6, c[0x0][0x220] ;  /* 0x00008800ff067b82 */ /* 0x000e620000000a00 */
[----:B------:R-:W-:Y:S01]  /*0480*/  ISETP.LT.AND P3, PT, R9, 0x40, !P5 ;  /* 0x000000400900780c */ /* 0x000fe20006f61270 */
[----:B------:R-:W-:-:S02]  /*0490*/  IMAD.MOV.U32 R11, RZ, RZ, RZ ;  /* 0x000000ffff0b7224 */ /* 0x000fc400078e00ff */
[----:B------:R-:W-:-:S08]  /*04a0*/  IMAD.MOV.U32 R8, RZ, RZ, RZ ;  /* 0x000000ffff087224 */ /* 0x000fd000078e00ff */
[----:B------:R-:W2:Y:S04]  /*04b0*/  @P6 LDG.E.EL R11, desc[UR4][R2.64+0xc0] ;  /* 0x0000c004020b6981 */ /* 0x000ea8000c2e1900 */
[----:B------:R1:W3:Y:S04]  /*04c0*/  @P3 LDG.E.EL R0, desc[UR4][R2.64] ;  /* 0x0000000402003981 */ /* 0x0002e8000c2e1900 */
[----:B------:R-:W4:Y:S04]  /*04d0*/  @P3 LDG.E.EL R8, desc[UR4][R4.64] ;  /* 0x0000000404083981 */ /* 0x000f28000c2e1900 */
[----:B------:R-:W5:Y:S01]  /*04e0*/  @P6 LDG.E.EL R14, desc[UR4][R4.64+0xc0] ;  /* 0x0000c004040e6981 */ /* 0x000f62000c2e1900 */
[----:B------:R-:W-:Y:S01]  /*04f0*/  FADD R12, R19, R12 ;  /* 0x0000000c130c7221 */ /* 0x000fe20000000000 */
[----:B------:R-:W-:Y:S01]  /*0500*/  FADD R16, R15, R16 ;  /* 0x000000100f107221 */ /* 0x000fe20000000000 */
[----:B------:R-:W-:Y:S01]  /*0510*/  FADD R17, R17, R10 ;  /* 0x0000000a11117221 */ /* 0x000fe20000000000 */
[----:B-1----:R-:W-:-:S03]  /*0520*/  IMAD.WIDE R2, R9, 0x4, R6 ;  /* 0x0000000409027825 */ /* 0x002fc600078e0206 */
[----:B------:R-:W-:Y:S02]  /*0530*/  FSEL R10, R16, R13, !P4 ;  /* 0x0000000d100a7208 */ /* 0x000fe40006000000 */
[----:B--2---:R-:W-:Y:S02]  /*0540*/  SEL R21, R11, RZ, P6 ;  /* 0x000000ff0b157207 */ /* 0x004fe40003000000 */
[----:B---3--:R-:W-:Y:S02]  /*0550*/  SEL R11, R0, RZ, P3 ;  /* 0x000000ff000b7207 */ /* 0x008fe40001800000 */
[----:B----4-:R-:W-:Y:S02]  /*0560*/  SEL R8, R8, RZ, P3 ;  /* 0x000000ff08087207 */ /* 0x010fe40001800000 */
[----:B------:R-:W-:Y:S02]  /*0570*/  ISETP.GE.AND P3, PT, R9, 0x40, PT ;  /* 0x000000400900780c */ /* 0x000fe40003f66270 */
[----:B-----5:R-:W-:-:S05]  /*0580*/  SEL R14, R14, RZ, P6 ;  /* 0x000000ff0e0e7207 */ /* 0x020fca0003000000 */
[----:B------:R-:W-:Y:S01]  /*0590*/  FADD R14, R21, R14 ;  /* 0x0000000e150e7221 */ /* 0x000fe20000000000 */
[----:B------:R-:W-:-:S04]  /*05a0*/  FADD R11, R11, R8 ;  /* 0x000000080b0b7221 */ /* 0x000fc80000000000 */
[----:B------:R-:W-:-:S04]  /*05b0*/  @!P1 FSEL R12, R14, RZ, P2 ;  /* 0x000000ff0e0c9208 */ /* 0x000fc80001000000 */
[----:B------:R-:W-:Y:S01]  /*05c0*/  @P5 FSEL R11, R17, R12, P0 ;  /* 0x0000000c110b5208 */ /* 0x000fe20000000000 */
[----:B------:R-:W-:Y:S06]  /*05d0*/  @P3 EXIT ;  /* 0x000000000000394d */ /* 0x000fec0003800000 */
[----:B------:R-:W-:Y:S01]  /*05e0*/  STG.E.64 desc[UR4][R2.64], R10 ;  /* 0x0000000a02007986 */ /* 0x000fe2000c101b04 */
[----:B------:R-:W-:Y:S05]  /*05f0*/  EXIT ;  /* 0x000000000000794d */ /* 0x000fea0003800000 */
.L_x_0:
[----:B------:R-:W-:-:S00]  /*0600*/  BRA `(.L_x_0) ;  /* 0xfffffffc00fc7947 */ /* 0x000fc0000383ffff */
[----:B------:R-:W-:-:S00]  /*0610*/  NOP ;  /* 0x0000000000007918 */ /* 0x000fc00000000000 */
        /* <DEDUP_REMOVED lines=14> */
.L_x_1:


//--------------------- .nv.constant0.triton_poi_fused_cat_3 --------------------------
	.section	.nv.constant0.triton_poi_fused_cat_3,"a",@progbits
	.sectionflags	@""
	.align	4
.nv.constant0.triton_poi_fused_cat_3:
	.zero		556
